	.headerflags	@"EF_CUDA_TEXMODE_UNIFIED EF_CUDA_64BIT_ADDRESS EF_CUDA_ACCELERATORS EF_CUDA_SM90 EF_CUDA_VIRTUAL_SM(EF_CUDA_SM90)"
	.elftype	@"ET_EXEC"


//--------------------- .nv.info                  --------------------------
	.section	.nv.info,"",@"SHT_CUDA_INFO"
	.align	4


	//----- nvinfo : EIATTR_REGCOUNT
	.align		4
        /*0000*/ 	.byte	0x04, 0x2f
        /*0002*/ 	.short	(.L_1 - .L_0)
	.align		4
.L_0:
        /*0004*/ 	.word	index@(triton_per_fused_mean_mul_sum_0)
        /*0008*/ 	.word	0x0000001e


	//----- nvinfo : EIATTR_MIN_STACK_SIZE
	.align		4
.L_1:
        /*000c*/ 	.byte	0x04, 0x12
        /*000e*/ 	.short	(.L_3 - .L_2)
	.align		4
.L_2:
        /*0010*/ 	.word	index@(triton_per_fused_mean_mul_sum_0)
        /*0014*/ 	.word	0x00000000


	//----- nvinfo : EIATTR_FRAME_SIZE
	.align		4
.L_3:
        /*0018*/ 	.byte	0x04, 0x11
        /*001a*/ 	.short	(.L_5 - .L_4)
	.align		4
.L_4:
        /*001c*/ 	.word	index@(triton_per_fused_mean_mul_sum_0)
        /*0020*/ 	.word	0x00000000


	//----- nvinfo : EIATTR_MIN_STACK_SIZE
	.align		4
.L_5:
        /*0024*/ 	.byte	0x04, 0x12
        /*0026*/ 	.short	(.L_7 - .L_6)
	.align		4
.L_6:
        /*0028*/ 	.word	index@(triton_per_fused_mean_mul_sum_0)
        /*002c*/ 	.word	0x00000000
.L_7:


//--------------------- .nv.info.triton_per_fused_mean_mul_sum_0 --------------------------
	.section	.nv.info.triton_per_fused_mean_mul_sum_0,"",@"SHT_CUDA_INFO"
	.sectionflags	@""
	.align	4


	//----- nvinfo : EIATTR_CUDA_API_VERSION
	.align		4
        /*0000*/ 	.byte	0x04, 0x37
        /*0002*/ 	.short	(.L_9 - .L_8)
.L_8:
        /*0004*/ 	.word	0x0000007c


	//----- nvinfo : EIATTR_KPARAM_INFO
	.align		4
.L_9:
        /*0008*/ 	.byte	0x04, 0x17
        /*000a*/ 	.short	(.L_11 - .L_10)
.L_10:
        /*000c*/ 	.word	0x00000000
        /*0010*/ 	.short	0x0003
        /*0012*/ 	.short	0x0018
        /*0014*/ 	.byte	0x00, 0xf0, 0x11, 0x00


	//----- nvinfo : EIATTR_KPARAM_INFO
	.align		4
.L_11:
        /*0018*/ 	.byte	0x04, 0x17
        /*001a*/ 	.short	(.L_13 - .L_12)
.L_12:
        /*001c*/ 	.word	0x00000000
        /*0020*/ 	.short	0x0002
        /*0022*/ 	.short	0x0010
        /*0024*/ 	.byte	0x00, 0xf4, 0x21, 0x00


	//----- nvinfo : EIATTR_KPARAM_INFO
	.align		4
.L_13:
        /*0028*/ 	.byte	0x04, 0x17
        /*002a*/ 	.short	(.L_15 - .L_14)
.L_14:
        /*002c*/ 	.word	0x00000000
        /*0030*/ 	.short	0x0001
        /*0032*/ 	.short	0x0008
        /*0034*/ 	.byte	0x00, 0xf4, 0x21, 0x00


	//----- nvinfo : EIATTR_KPARAM_INFO
	.align		4
.L_15:
        /*0038*/ 	.byte	0x04, 0x17
        /*003a*/ 	.short	(.L_17 - .L_16)
.L_16:
        /*003c*/ 	.word	0x00000000
        /*0040*/ 	.short	0x0000
        /*0042*/ 	.short	0x0000
        /*0044*/ 	.byte	0x00, 0xf4, 0x21, 0x00


	//----- nvinfo : EIATTR_SPARSE_MMA_MASK
	.align		4
.L_17:
        /*0048*/ 	.byte	0x03, 0x50
        /*004a*/ 	.short	0x0000


	//----- nvinfo : EIATTR_MAXREG_COUNT
	.align		4
        /*004c*/ 	.byte	0x03, 0x1b
        /*004e*/ 	.short	0x00ff


	//----- nvinfo : EIATTR_COOP_GROUP_MASK_REGIDS
	.align		4
        /*0050*/ 	.byte	0x04, 0x29
        /*0052*/ 	.short	(.L_19 - .L_18)


	//   ....[0]....
.L_18:
        /*0054*/ 	.word	0xffffffff


	//   ....[1]....
        /*0058*/ 	.word	0xffffffff


	//   ....[2]....
        /*005c*/ 	.word	0xffffffff


	//   ....[3]....
        /*0060*/ 	.word	0xffffffff


	//   ....[4]....
        /*0064*/ 	.word	0xffffffff


	//   ....[5]....
        /*0068*/ 	.word	0xffffffff


	//----- nvinfo : EIATTR_COOP_GROUP_INSTR_OFFSETS
	.align		4
.L_19:
        /*006c*/ 	.byte	0x04, 0x28
        /*006e*/ 	.short	(.L_21 - .L_20)


	//   ....[0]....
.L_20:
        /*0070*/ 	.word	0x00000490


	//   ....[1]....
        /*0074*/ 	.word	0x000004b0


	//   ....[2]....
        /*0078*/ 	.word	0x000004d0


	//   ....[3]....
        /*007c*/ 	.word	0x000004f0


	//   ....[4]....
        /*0080*/ 	.word	0x00000520


	//   ....[5]....
        /*0084*/ 	.word	0x000005c0


	//----- nvinfo : EIATTR_EXIT_INSTR_OFFSETS
	.align		4
.L_21:
        /*0088*/ 	.byte	0x04, 0x1c
        /*008a*/ 	.short	(.L_23 - .L_22)


	//   ....[0]....
.L_22:
        /*008c*/ 	.word	0x00000630


	//   ....[1]....
        /*0090*/ 	.word	0x00000670


	//----- nvinfo : EIATTR_REQNTID
	.align		4
.L_23:
        /*0094*/ 	.byte	0x04, 0x10
        /*0096*/ 	.short	(.L_25 - .L_24)
.L_24:
        /*0098*/ 	.word	0x00000040
        /*009c*/ 	.word	0x00000001
        /*00a0*/ 	.word	0x00000001


	//----- nvinfo : EIATTR_CBANK_PARAM_SIZE
	.align		4
.L_25:
        /*00a4*/ 	.byte	0x03, 0x19
        /*00a6*/ 	.short	0x001c


	//----- nvinfo : EIATTR_PARAM_CBANK
	.align		4
        /*00a8*/ 	.byte	0x04, 0x0a
        /*00aa*/ 	.short	(.L_27 - .L_26)
	.align		4
.L_26:
        /*00ac*/ 	.word	index@(.nv.constant0.triton_per_fused_mean_mul_sum_0)
        /*00b0*/ 	.short	0x0210
        /*00b2*/ 	.short	0x001c


	//----- nvinfo : EIATTR_SW_WAR
	.align		4
.L_27:
        /*00b4*/ 	.byte	0x04, 0x36
        /*00b6*/ 	.short	(.L_29 - .L_28)
.L_28:
        /*00b8*/ 	.word	0x00000008
.L_29:


//--------------------- .nv.callgraph             --------------------------
	.section	.nv.callgraph,"",@"SHT_CUDA_CALLGRAPH"
	.align	4
	.sectionentsize	8
	.align		4
        /*0000*/ 	.word	0x00000000
	.align		4
        /*0004*/ 	.word	0xffffffff
	.align		4
        /*0008*/ 	.word	0x00000000
	.align		4
        /*000c*/ 	.word	0xfffffffe
	.align		4
        /*0010*/ 	.word	0x00000000
	.align		4
        /*0014*/ 	.word	0xfffffffd
	.align		4
        /*0018*/ 	.word	0x00000000
	.align		4
        /*001c*/ 	.word	0xfffffffc


//--------------------- .text.triton_per_fused_mean_mul_sum_0 --------------------------
	.section	.text.triton_per_fused_mean_mul_sum_0,"ax",@progbits
	.sectionflags	@"SHF_BARRIERS=1"
	.align	128
        .global         triton_per_fused_mean_mul_sum_0
        .type           triton_per_fused_mean_mul_sum_0,@function
        .size           triton_per_fused_mean_mul_sum_0,(.L_x_1 - triton_per_fused_mean_mul_sum_0)
        .other          triton_per_fused_mean_mul_sum_0,@"STO_CUDA_ENTRY STV_DEFAULT"
triton_per_fused_mean_mul_sum_0:
.text.triton_per_fused_mean_mul_sum_0:
[----:B------:R-:W0:Y:S01]  /*0000*/  LDC R1, c[0x0][0x28] ;  /* 0x00000a00ff017b82 */ /* 0x000e220000000800 */
[----:B------:R-:W1:Y:S07]  /*0010*/  S2R R7, SR_TID.X ;  /* 0x0000000000077919 */ /* 0x000e6e0000002100 */
[----:B------:R-:W2:Y:S01]  /*0020*/  LDC.64 R2, c[0x0][0x218] ;  /* 0x00008600ff027b82 */ /* 0x000ea20000000a00 */
[----:B------:R-:W-:Y:S01]  /*0030*/  IMAD.MOV.U32 R22, RZ, RZ, RZ ;  /* 0x000000ffff167224 */ /* 0x000fe200078e00ff */
[----:B------:R-:W-:Y:S01]  /*0040*/  CS2R R16, SRZ ;  /* 0x0000000000107805 */ /* 0x000fe2000001ff00 */
[----:B------:R-:W-:Y:S01]  /*0050*/  IMAD.MOV.U32 R24, RZ, RZ, RZ ;  /* 0x000000ffff187224 */ /* 0x000fe200078e00ff */
[----:B------:R-:W-:Y:S01]  /*0060*/  ULDC.64 UR6, c[0x0][0x208] ;  /* 0x0000820000067ab9 */ /* 0x000fe20000000a00 */
[----:B------:R-:W-:-:S02]  /*0070*/  CS2R R18, SRZ ;  /* 0x0000000000127805 */ /* 0x000fc4000001ff00 */
[----:B------:R-:W-:Y:S01]  /*0080*/  CS2R R20, SRZ ;  /* 0x0000000000147805 */ /* 0x000fe2000001ff00 */
[----:B------:R-:W3:Y:S01]  /*0090*/  LDC.64 R4, c[0x0][0x220] ;  /* 0x00008800ff047b82 */ /* 0x000ee20000000a00 */
[C---:B-1----:R-:W-:Y:S01]  /*00a0*/  IMAD.SHL.U32 R0, R7.reuse, 0x4, RZ ;  /* 0x0000000407007824 */ /* 0x042fe200078e00ff */
[----:B------:R-:W-:-:S04]  /*00b0*/  LOP3.LUT R23, R7, 0x3f, RZ, 0xc0, !PT ;  /* 0x0000003f07177812 */ /* 0x000fc800078ec0ff */
[----:B------:R-:W-:Y:S02]  /*00c0*/  LOP3.LUT R8, R0, 0xc0, RZ, 0xc0, !PT ;  /* 0x000000c000087812 */ /* 0x000fe400078ec0ff */
[----:B------:R-:W-:Y:S02]  /*00d0*/  ISETP.GE.U32.AND P0, PT, R23, 0x30, PT ;  /* 0x000000301700780c */ /* 0x000fe40003f06070 */
[----:B------:R-:W-:-:S05]  /*00e0*/  LOP3.LUT R9, R8, 0xf, R7, 0xf8, !PT ;  /* 0x0000000f08097812 */ /* 0x000fca00078ef807 */
[----:B--2---:R-:W-:-:S04]  /*00f0*/  IMAD.WIDE.U32 R2, R9, 0x4, R2 ;  /* 0x0000000409027825 */ /* 0x004fc800078e0002 */
[----:B---3--:R-:W-:Y:S02]  /*0100*/  IMAD.WIDE.U32 R4, R9, 0x4, R4 ;  /* 0x0000000409047825 */ /* 0x008fe400078e0004 */
[----:B------:R-:W2:Y:S04]  /*0110*/  @!P0 LDG.E R22, desc[UR6][R2.64+0x40] ;  /* 0x0000400602168981 */ /* 0x000ea8000c1e1900 */
[----:B------:R-:W3:Y:S04]  /*0120*/  @!P0 LDG.E R24, desc[UR6][R2.64+0x140] ;  /* 0x0001400602188981 */ /* 0x000ee8000c1e1900 */
[----:B------:R-:W4:Y:S04]  /*0130*/  @!P0 LDG.E R17, desc[UR6][R4.64+0x40] ;  /* 0x0000400604118981 */ /* 0x000f28000c1e1900 */
[----:B------:R-:W5:Y:S01]  /*0140*/  @!P0 LDG.E R16, desc[UR6][R4.64+0x140] ;  /* 0x0001400604108981 */ /* 0x000f62000c1e1900 */
[----:B------:R-:W-:-:S02]  /*0150*/  CS2R R12, SRZ ;  /* 0x00000000000c7805 */ /* 0x000fc4000001ff00 */
[----:B------:R-:W-:Y:S02]  /*0160*/  CS2R R14, SRZ ;  /* 0x00000000000e7805 */ /* 0x000fe4000001ff00 */
[----:B------:R-:W-:Y:S01]  /*0170*/  CS2R R8, SRZ ;  /* 0x0000000000087805 */ /* 0x000fe2000001ff00 */
[----:B------:R-:W5:Y:S01]  /*0180*/  @!P0 LDG.E R18, desc[UR6][R2.64] ;  /* 0x0000000602128981 */ /* 0x000f62000c1e1900 */
[----:B------:R-:W-:-:S03]  /*0190*/  CS2R R10, SRZ ;  /* 0x00000000000a7805 */ /* 0x000fc6000001ff00 */
[----:B------:R-:W5:Y:S04]  /*01a0*/  @!P0 LDG.E R20, desc[UR6][R2.64+0x100] ;  /* 0x0001000602148981 */ /* 0x000f68000c1e1900 */
[----:B------:R-:W5:Y:S04]  /*01b0*/  @!P0 LDG.E R19, desc[UR6][R4.64] ;  /* 0x0000000604138981 */ /* 0x000f68000c1e1900 */
[----:B------:R-:W5:Y:S04]  /*01c0*/  @!P0 LDG.E R21, desc[UR6][R4.64+0x100] ;  /* 0x0001000604158981 */ /* 0x000f68000c1e1900 */
[----:B------:R-:W5:Y:S04]  /*01d0*/  @!P0 LDG.E R13, desc[UR6][R2.64+0x80] ;  /* 0x00008006020d8981 */ /* 0x000f68000c1e1900 */
[----:B------:R-:W5:Y:S04]  /*01e0*/  @!P0 LDG.E R12, desc[UR6][R4.64+0x80] ;  /* 0x00008006040c8981 */ /* 0x000f68000c1e1900 */
[----:B------:R-:W5:Y:S04]  /*01f0*/  @!P0 LDG.E R15, desc[UR6][R2.64+0x180] ;  /* 0x00018006020f8981 */ /* 0x000f68000c1e1900 */
[----:B------:R-:W5:Y:S04]  /*0200*/  @!P0 LDG.E R9, desc[UR6][R4.64+0x180] ;  /* 0x0001800604098981 */ /* 0x000f68000c1e1900 */
[----:B------:R-:W5:Y:S04]  /*0210*/  @!P0 LDG.E R14, desc[UR6][R2.64+0xc0] ;  /* 0x0000c006020e8981 */ /* 0x000f68000c1e1900 */
[----:B------:R1:W5:Y:S04]  /*0220*/  @!P0 LDG.E R10, desc[UR6][R2.64+0x1c0] ;  /* 0x0001c006020a8981 */ /* 0x000368000c1e1900 */
[----:B------:R-:W5:Y:S04]  /*0230*/  @!P0 LDG.E R11, desc[UR6][R4.64+0xc0] ;  /* 0x0000c006040b8981 */ /* 0x000f68000c1e1900 */
[----:B------:R1:W5:Y:S01]  /*0240*/  @!P0 LDG.E R8, desc[UR6][R4.64+0x1c0] ;  /* 0x0001c00604088981 */ /* 0x000362000c1e1900 */
[----:B------:R-:W1:Y:S01]  /*0250*/  S2UR UR5, SR_CgaCtaId ;  /* 0x00000000000579c3 */ /* 0x000e620000008800 */
[----:B------:R-:W-:Y:S01]  /*0260*/  UMOV UR4, 0x400 ;  /* 0x0000040000047882 */ /* 0x000fe20000000000 */
[----:B------:R-:W-:Y:S01]  /*0270*/  ISETP.GE.AND P1, PT, R7, 0x2, PT ;  /* 0x000000020700780c */ /* 0x000fe20003f26270 */
[----:B01----:R-:W-:Y:S01]  /*0280*/  UPRMT UR4, UR5, 0x654, UR4 ;  /* 0x0000065405047896 */ /* 0x003fe20008000004 */
[----:B--2---:R-:W-:-:S02]  /*0290*/  SEL R22, R22, RZ, !P0 ;  /* 0x000000ff16167207 */ /* 0x004fc40004000000 */
[----:B---3--:R-:W-:Y:S02]  /*02a0*/  SEL R24, R24, RZ, !P0 ;  /* 0x000000ff18187207 */ /* 0x008fe40004000000 */
[----:B----4-:R-:W-:Y:S02]  /*02b0*/  SEL R25, R17, RZ, !P0 ;  /* 0x000000ff11197207 */ /* 0x010fe40004000000 */
[----:B-----5:R-:W-:-:S03]  /*02c0*/  SEL R27, R16, RZ, !P0 ;  /* 0x000000ff101b7207 */ /* 0x020fc60004000000 */
[----:B------:R-:W-:Y:S01]  /*02d0*/  FADD R3, R22, -R25 ;  /* 0x8000001916037221 */ /* 0x000fe20000000000 */
[----:B------:R-:W-:Y:S01]  /*02e0*/  SEL R18, R18, RZ, !P0 ;  /* 0x000000ff12127207 */ /* 0x000fe20004000000 */
[----:B------:R-:W-:Y:S01]  /*02f0*/  FADD R4, R24, -R27 ;  /* 0x8000001b18047221 */ /* 0x000fe20000000000 */
[----:B------:R-:W-:-:S03]  /*0300*/  SEL R20, R20, RZ, !P0 ;  /* 0x000000ff14147207 */ /* 0x000fc60004000000 */
[----:B------:R-:W-:Y:S01]  /*0310*/  FMUL R3, R3, R4 ;  /* 0x0000000403037220 */ /* 0x000fe20000400000 */
[----:B------:R-:W-:Y:S02]  /*0320*/  SEL R19, R19, RZ, !P0 ;  /* 0x000000ff13137207 */ /* 0x000fe40004000000 */
[----:B------:R-:W-:-:S03]  /*0330*/  SEL R21, R21, RZ, !P0 ;  /* 0x000000ff15157207 */ /* 0x000fc60004000000 */
[----:B------:R-:W-:Y:S01]  /*0340*/  FADD R2, R18, -R19 ;  /* 0x8000001312027221 */ /* 0x000fe20000000000 */
[----:B------:R-:W-:Y:S01]  /*0350*/  SEL R4, R13, RZ, !P0 ;  /* 0x000000ff0d047207 */ /* 0x000fe20004000000 */
[----:B------:R-:W-:Y:S01]  /*0360*/  FADD R17, R20, -R21 ;  /* 0x8000001514117221 */ /* 0x000fe20000000000 */
[----:B------:R-:W-:Y:S02]  /*0370*/  SEL R5, R12, RZ, !P0 ;  /* 0x000000ff0c057207 */ /* 0x000fe40004000000 */
[----:B------:R-:W-:Y:S02]  /*0380*/  SEL R15, R15, RZ, !P0 ;  /* 0x000000ff0f0f7207 */ /* 0x000fe40004000000 */
[----:B------:R-:W-:Y:S01]  /*0390*/  SEL R12, R9, RZ, !P0 ;  /* 0x000000ff090c7207 */ /* 0x000fe20004000000 */
[----:B------:R-:W-:Y:S01]  /*03a0*/  FMUL R2, R2, R17 ;  /* 0x0000001102027220 */ /* 0x000fe20000400000 */
[----:B------:R-:W-:Y:S01]  /*03b0*/  FADD R4, R4, -R5 ;  /* 0x8000000504047221 */ /* 0x000fe20000000000 */
[----:B------:R-:W-:-:S02]  /*03c0*/  SEL R14, R14, RZ, !P0 ;  /* 0x000000ff0e0e7207 */ /* 0x000fc40004000000 */
[----:B------:R-:W-:Y:S01]  /*03d0*/  FADD R5, R15, -R12 ;  /* 0x8000000c0f057221 */ /* 0x000fe20000000000 */
[----:B------:R-:W-:Y:S02]  /*03e0*/  SEL R9, R10, RZ, !P0 ;  /* 0x000000ff0a097207 */ /* 0x000fe40004000000 */
[----:B------:R-:W-:Y:S02]  /*03f0*/  SEL R11, R11, RZ, !P0 ;  /* 0x000000ff0b0b7207 */ /* 0x000fe40004000000 */
[----:B------:R-:W-:Y:S01]  /*0400*/  SEL R8, R8, RZ, !P0 ;  /* 0x000000ff08087207 */ /* 0x000fe20004000000 */
[----:B------:R-:W-:Y:S02]  /*0410*/  FADD R2, |R3|, |R2| ;  /* 0x4000000203027221 */ /* 0x000fe40000000200 */
[----:B------:R-:W-:Y:S01]  /*0420*/  FADD R3, R14, -R11 ;  /* 0x8000000b0e037221 */ /* 0x000fe20000000000 */
[----:B------:R-:W-:Y:S01]  /*0430*/  FMUL R5, R4, R5 ;  /* 0x0000000504057220 */ /* 0x000fe20000400000 */
[----:B------:R-:W-:-:S03]  /*0440*/  FADD R8, R9, -R8 ;  /* 0x8000000809087221 */ /* 0x000fc60000000000 */
[----:B------:R-:W-:Y:S01]  /*0450*/  FADD R2, R2, |R5| ;  /* 0x4000000502027221 */ /* 0x000fe20000000000 */
[----:B------:R-:W-:-:S04]  /*0460*/  FMUL R3, R3, R8 ;  /* 0x0000000803037220 */ /* 0x000fc80000400000 */
[----:B------:R-:W-:-:S05]  /*0470*/  FADD R2, R2, |R3| ;  /* 0x4000000302027221 */ /* 0x000fca0000000000 */
[----:B------:R-:W-:-:S05]  /*0480*/  FSEL R2, R2, RZ, !P0 ;  /* 0x000000ff02027208 */ /* 0x000fca0004000000 */
[----:B------:R-:W0:Y:S02]  /*0490*/  SHFL.BFLY PT, R3, R2, 0x10, 0x1f ;  /* 0x0e001f0002037f89 */ /* 0x000e2400000e0000 */
[----:B0-----:R-:W-:-:S05]  /*04a0*/  FADD R3, R2, R3 ;  /* 0x0000000302037221 */ /* 0x001fca0000000000 */
[----:B------:R-:W0:Y:S02]  /*04b0*/  SHFL.BFLY PT, R4, R3, 0x8, 0x1f ;  /* 0x0d001f0003047f89 */ /* 0x000e2400000e0000 */
[----:B0-----:R-:W-:-:S05]  /*04c0*/  FADD R4, R3, R4 ;  /* 0x0000000403047221 */ /* 0x001fca0000000000 */
[----:B------:R-:W0:Y:S02]  /*04d0*/  SHFL.BFLY PT, R5, R4, 0x4, 0x1f ;  /* 0x0c801f0004057f89 */ /* 0x000e2400000e0000 */
[----:B0-----:R-:W-:-:S05]  /*04e0*/  FADD R5, R4, R5 ;  /* 0x0000000504057221 */ /* 0x001fca0000000000 */
[----:B------:R-:W0:Y:S01]  /*04f0*/  SHFL.BFLY PT, R8, R5, 0x2, 0x1f ;  /* 0x0c401f0005087f89 */ /* 0x000e2200000e0000 */
[----:B------:R-:W-:Y:S01]  /*0500*/  LOP3.LUT P0, RZ, R7, 0x1f, RZ, 0xc0, !PT ;  /* 0x0000001f07ff7812 */ /* 0x000fe2000780c0ff */
[----:B0-----:R-:W-:-:S05]  /*0510*/  FADD R8, R5, R8 ;  /* 0x0000000805087221 */ /* 0x001fca0000000000 */
[----:B------:R-:W0:Y:S01]  /*0520*/  SHFL.BFLY PT, R9, R8, 0x1, 0x1f ;  /* 0x0c201f0008097f89 */ /* 0x000e2200000e0000 */
[----:B------:R-:W-:-:S04]  /*0530*/  SHF.R.U32.HI R2, RZ, 0x3, R7 ;  /* 0x00000003ff027819 */ /* 0x000fc80000011607 */
[----:B------:R-:W-:Y:S01]  /*0540*/  LOP3.LUT R2, R2, 0x4, RZ, 0xc0, !PT ;  /* 0x0000000402027812 */ /* 0x000fe200078ec0ff */
[----:B0-----:R-:W-:-:S05]  /*0550*/  FADD R9, R8, R9 ;  /* 0x0000000908097221 */ /* 0x001fca0000000000 */
[----:B------:R-:W-:Y:S01]  /*0560*/  @!P0 STS [R2+UR4], R9 ;  /* 0x0000000902008988 */ /* 0x000fe20008000804 */
[----:B------:R-:W-:Y:S06]  /*0570*/  BAR.SYNC.DEFER_BLOCKING 0x0 ;  /* 0x0000000000007b1d */ /* 0x000fec0000010000 */
[----:B------:R-:W0:Y:S01]  /*0580*/  @!P1 LDS R6, [R0+UR4] ;  /* 0x0000000400069984 */ /* 0x000e220008000800 */
[----:B------:R-:W-:-:S04]  /*0590*/  LOP3.LUT R4, R7, 0x1, RZ, 0xc0, !PT ;  /* 0x0000000107047812 */ /* 0x000fc800078ec0ff */
[----:B------:R-:W-:-:S04]  /*05a0*/  ISETP.NE.U32.AND P0, PT, R4, 0x1, PT ;  /* 0x000000010400780c */ /* 0x000fc80003f05070 */
[----:B------:R-:W-:Y:S01]  /*05b0*/  ISETP.LT.AND P0, PT, R7, 0x2, P0 ;  /* 0x000000020700780c */ /* 0x000fe20000701270 */
[----:B0-----:R-:W0:Y:S02]  /*05c0*/  SHFL.BFLY PT, R3, R6, 0x1, 0x1f ;  /* 0x0c201f0006037f89 */ /* 0x001e2400000e0000 */
[----:B0-----:R-:W-:-:S10]  /*05d0*/  FADD R3, R6, R3 ;  /* 0x0000000306037221 */ /* 0x001fd40000000000 */
[----:B------:R0:W-:Y:S01]  /*05e0*/  @P0 STS [R0+UR4], R3 ;  /* 0x0000000300000988 */ /* 0x0001e20008000804 */
[----:B------:R-:W-:Y:S01]  /*05f0*/  BAR.SYNC.DEFER_BLOCKING 0x0 ;  /* 0x0000000000007b1d */ /* 0x000fe20000010000 */
[----:B------:R-:W-:-:S05]  /*0600*/  ISETP.NE.AND P0, PT, R23, RZ, PT ;  /* 0x000000ff1700720c */ /* 0x000fca0003f05270 */
[----:B------:R-:W1:Y:S02]  /*0610*/  LDS R4, [UR4] ;  /* 0x00000004ff047984 */ /* 0x000e640008000800 */
[----:B------:R-:W-:Y:S06]  /*0620*/  BAR.SYNC.DEFER_BLOCKING 0x0 ;  /* 0x0000000000007b1d */ /* 0x000fec0000010000 */
[----:B0-----:R-:W-:Y:S05]  /*0630*/  @P0 EXIT ;  /* 0x000000000000094d */ /* 0x001fea0003800000 */
[----:B------:R-:W0:Y:S01]  /*0640*/  LDC.64 R2, c[0x0][0x210] ;  /* 0x00008400ff027b82 */ /* 0x000e220000000a00 */
[----:B-1----:R-:W-:-:S05]  /*0650*/  FMUL R5, R4, 0.020833333954215049744 ;  /* 0x3caaaaab04057820 */ /* 0x002fca0000400000 */
[----:B0-----:R-:W-:Y:S01]  /*0660*/  STG.E desc[UR6][R2.64], R5 ;  /* 0x0000000502007986 */ /* 0x001fe2000c101906 */
[----:B------:R-:W-:Y:S05]  /*0670*/  EXIT ;  /* 0x000000000000794d */ /* 0x000fea0003800000 */
.L_x_0:
[----:B------:R-:W-:-:S00]  /*0680*/  BRA `(.L_x_0) ;  /* 0xfffffffc00fc7947 */ /* 0x000fc0000383ffff */
[----:B------:R-:W-:-:S00]  /*0690*/  NOP ;  /* 0x0000000000007918 */ /* 0x000fc00000000000 */
        /* <DEDUP_REMOVED lines=14> */
.L_x_1:


//--------------------- .nv.shared.triton_per_fused_mean_mul_sum_0 --------------------------
	.section	.nv.shared.triton_per_fused_mean_mul_sum_0,"aw",@nobits
	.sectionflags	@""
	.align	16
	.zero		1024


//--------------------- .nv.constant0.triton_per_fused_mean_mul_sum_0 --------------------------
	.section	.nv.constant0.triton_per_fused_mean_mul_sum_0,"a",@progbits
	.sectionflags	@""
	.align	4
.nv.constant0.triton_per_fused_mean_mul_sum_0:
	.zero		556
